	.headerflags	@"EF_CUDA_TEXMODE_UNIFIED EF_CUDA_64BIT_ADDRESS EF_CUDA_ACCELERATORS EF_CUDA_SM90 EF_CUDA_VIRTUAL_SM(EF_CUDA_SM90)"
	.elftype	@"ET_EXEC"


//--------------------- .nv.info                  --------------------------
	.section	.nv.info,"",@"SHT_CUDA_INFO"
	.align	4


	//----- nvinfo : EIATTR_REGCOUNT
	.align		4
        /*0000*/ 	.byte	0x04, 0x2f
        /*0002*/ 	.short	(.L_1 - .L_0)
	.align		4
.L_0:
        /*0004*/ 	.word	index@(triton_poi_fused_convolution_16)
        /*0008*/ 	.word	0x00000020


	//----- nvinfo : EIATTR_MIN_STACK_SIZE
	.align		4
.L_1:
        /*000c*/ 	.byte	0x04, 0x12
        /*000e*/ 	.short	(.L_3 - .L_2)
	.align		4
.L_2:
        /*0010*/ 	.word	index@(triton_poi_fused_convolution_16)
        /*0014*/ 	.word	0x00000000


	//----- nvinfo : EIATTR_FRAME_SIZE
	.align		4
.L_3:
        /*0018*/ 	.byte	0x04, 0x11
        /*001a*/ 	.short	(.L_5 - .L_4)
	.align		4
.L_4:
        /*001c*/ 	.word	index@(triton_poi_fused_convolution_16)
        /*0020*/ 	.word	0x00000000


	//----- nvinfo : EIATTR_MIN_STACK_SIZE
	.align		4
.L_5:
        /*0024*/ 	.byte	0x04, 0x12
        /*0026*/ 	.short	(.L_7 - .L_6)
	.align		4
.L_6:
        /*0028*/ 	.word	index@(triton_poi_fused_convolution_16)
        /*002c*/ 	.word	0x00000000
.L_7:


//--------------------- .nv.info.triton_poi_fused_convolution_16 --------------------------
	.section	.nv.info.triton_poi_fused_convolution_16,"",@"SHT_CUDA_INFO"
	.sectionflags	@""
	.align	4


	//----- nvinfo : EIATTR_CUDA_API_VERSION
	.align		4
        /*0000*/ 	.byte	0x04, 0x37
        /*0002*/ 	.short	(.L_9 - .L_8)
.L_8:
        /*0004*/ 	.word	0x0000007c


	//----- nvinfo : EIATTR_KPARAM_INFO
	.align		4
.L_9:
        /*0008*/ 	.byte	0x04, 0x17
        /*000a*/ 	.short	(.L_11 - .L_10)
.L_10:
        /*000c*/ 	.word	0x00000000
        /*0010*/ 	.short	0x0004
        /*0012*/ 	.short	0x001c
        /*0014*/ 	.byte	0x00, 0xf0, 0x11, 0x00


	//----- nvinfo : EIATTR_KPARAM_INFO
	.align		4
.L_11:
        /*0018*/ 	.byte	0x04, 0x17
        /*001a*/ 	.short	(.L_13 - .L_12)
.L_12:
        /*001c*/ 	.word	0x00000000
        /*0020*/ 	.short	0x0003
        /*0022*/ 	.short	0x0018
        /*0024*/ 	.byte	0x00, 0xf0, 0x11, 0x00


	//----- nvinfo : EIATTR_KPARAM_INFO
	.align		4
.L_13:
        /*0028*/ 	.byte	0x04, 0x17
        /*002a*/ 	.short	(.L_15 - .L_14)
.L_14:
        /*002c*/ 	.word	0x00000000
        /*0030*/ 	.short	0x0002
        /*0032*/ 	.short	0x0010
        /*0034*/ 	.byte	0x00, 0xf4, 0x21, 0x00


	//----- nvinfo : EIATTR_KPARAM_INFO
	.align		4
.L_15:
        /*0038*/ 	.byte	0x04, 0x17
        /*003a*/ 	.short	(.L_17 - .L_16)
.L_16:
        /*003c*/ 	.word	0x00000000
        /*0040*/ 	.short	0x0001
        /*0042*/ 	.short	0x0008
        /*0044*/ 	.byte	0x00, 0xf4, 0x21, 0x00


	//----- nvinfo : EIATTR_KPARAM_INFO
	.align		4
.L_17:
        /*0048*/ 	.byte	0x04, 0x17
        /*004a*/ 	.short	(.L_19 - .L_18)
.L_18:
        /*004c*/ 	.word	0x00000000
        /*0050*/ 	.short	0x0000
        /*0052*/ 	.short	0x0000
        /*0054*/ 	.byte	0x00, 0xf4, 0x21, 0x00


	//----- nvinfo : EIATTR_SPARSE_MMA_MASK
	.align		4
.L_19:
        /*0058*/ 	.byte	0x03, 0x50
        /*005a*/ 	.short	0x0000


	//----- nvinfo : EIATTR_MAXREG_COUNT
	.align		4
        /*005c*/ 	.byte	0x03, 0x1b
        /*005e*/ 	.short	0x00ff


	//----- nvinfo : EIATTR_EXIT_INSTR_OFFSETS
	.align		4
        /*0060*/ 	.byte	0x04, 0x1c
        /*0062*/ 	.short	(.L_21 - .L_20)


	//   ....[0]....
.L_20:
        /*0064*/ 	.word	0x00000c80


	//   ....[1]....
        /*0068*/ 	.word	0x00000ca0


	//----- nvinfo : EIATTR_REQNTID
	.align		4
.L_21:
        /*006c*/ 	.byte	0x04, 0x10
        /*006e*/ 	.short	(.L_23 - .L_22)
.L_22:
        /*0070*/ 	.word	0x00000100
        /*0074*/ 	.word	0x00000001
        /*0078*/ 	.word	0x00000001


	//----- nvinfo : EIATTR_CBANK_PARAM_SIZE
	.align		4
.L_23:
        /*007c*/ 	.byte	0x03, 0x19
        /*007e*/ 	.short	0x0020


	//----- nvinfo : EIATTR_PARAM_CBANK
	.align		4
        /*0080*/ 	.byte	0x04, 0x0a
        /*0082*/ 	.short	(.L_25 - .L_24)
	.align		4
.L_24:
        /*0084*/ 	.word	index@(.nv.constant0.triton_poi_fused_convolution_16)
        /*0088*/ 	.short	0x0210
        /*008a*/ 	.short	0x0020


	//----- nvinfo : EIATTR_SW_WAR
	.align		4
.L_25:
        /*008c*/ 	.byte	0x04, 0x36
        /*008e*/ 	.short	(.L_27 - .L_26)
.L_26:
        /*0090*/ 	.word	0x00000008
.L_27:


//--------------------- .nv.callgraph             --------------------------
	.section	.nv.callgraph,"",@"SHT_CUDA_CALLGRAPH"
	.align	4
	.sectionentsize	8
	.align		4
        /*0000*/ 	.word	0x00000000
	.align		4
        /*0004*/ 	.word	0xffffffff
	.align		4
        /*0008*/ 	.word	0x00000000
	.align		4
        /*000c*/ 	.word	0xfffffffe
	.align		4
        /*0010*/ 	.word	0x00000000
	.align		4
        /*0014*/ 	.word	0xfffffffd
	.align		4
        /*0018*/ 	.word	0x00000000
	.align		4
        /*001c*/ 	.word	0xfffffffc


//--------------------- .text.triton_poi_fused_convolution_16 --------------------------
	.section	.text.triton_poi_fused_convolution_16,"ax",@progbits
	.sectionflags	@"SHF_BARRIERS=1"
	.align	128
        .global         triton_poi_fused_convolution_16
        .type           triton_poi_fused_convolution_16,@function
        .size           triton_poi_fused_convolution_16,(.L_x_1 - triton_poi_fused_convolution_16)
        .other          triton_poi_fused_convolution_16,@"STO_CUDA_ENTRY STV_DEFAULT"
triton_poi_fused_convolution_16:
.text.triton_poi_fused_convolution_16:
[----:B------:R-:W0:Y:S01]  /*0000*/  LDC R1, c[0x0][0x28] ;  /* 0x00000a00ff017b82 */ /* 0x000e220000000800 */
[----:B------:R-:W1:Y:S07]  /*0010*/  S2R R3, SR_TID.X ;  /* 0x0000000000037919 */ /* 0x000e6e0000002100 */
[----:B------:R-:W2:Y:S01]  /*0020*/  S2UR UR4, SR_CTAID.Y ;  /* 0x00000000000479c3 */ /* 0x000ea20000002600 */
[----:B------:R-:W-:Y:S01]  /*0030*/  ULDC.64 UR6, c[0x0][0x208] ;  /* 0x0000820000067ab9 */ /* 0x000fe20000000a00 */
[----:B------:R-:W-:Y:S01]  /*0040*/  CS2R R24, SRZ ;  /* 0x0000000000187805 */ /* 0x000fe2000001ff00 */
[----:B------:R-:W2:Y:S01]  /*0050*/  S2R R4, SR_CTAID.Z ;  /* 0x0000000000047919 */ /* 0x000ea20000002700 */
[----:B------:R-:W3:Y:S04]  /*0060*/  S2R R2, SR_CTAID.X ;  /* 0x0000000000027919 */ /* 0x000ee80000002500 */
[----:B------:R-:W2:Y:S08]  /*0070*/  LDC R5, c[0x0][0x10] ;  /* 0x00000400ff057b82 */ /* 0x000eb00000000800 */
[----:B------:R-:W4:Y:S01]  /*0080*/  LDC.64 R12, c[0x0][0x210] ;  /* 0x00008400ff0c7b82 */ /* 0x000f220000000a00 */
[----:B-1----:R-:W-:Y:S01]  /*0090*/  SHF.R.U32.HI R0, RZ, 0x4, R3 ;  /* 0x00000004ff007819 */ /* 0x002fe20000011603 */
[----:B--2---:R-:W-:-:S03]  /*00a0*/  IMAD R4, R4, R5, UR4 ;  /* 0x0000000404047e24 */ /* 0x004fc6000f8e0205 */
[----:B------:R-:W-:Y:S01]  /*00b0*/  SGXT.U32 R5, R0, 0x4 ;  /* 0x000000040005781a */ /* 0x000fe20000000000 */
[----:B---3--:R-:W-:-:S03]  /*00c0*/  IMAD.SHL.U32 R2, R2, 0x10, RZ ;  /* 0x0000001002027824 */ /* 0x008fc600078e00ff */
[----:B------:R-:W-:Y:S02]  /*00d0*/  PRMT R5, R5, 0x6540, R4 ;  /* 0x0000654005057816 */ /* 0x000fe40000000004 */
[----:B------:R-:W-:Y:S02]  /*00e0*/  LOP3.LUT R0, R2, 0xf, R3, 0xf8, !PT ;  /* 0x0000000f02007812 */ /* 0x000fe400078ef803 */
[C---:B------:R-:W-:Y:S02]  /*00f0*/  LOP3.LUT R6, R5.reuse, 0x10, RZ, 0xfc, !PT ;  /* 0x0000001005067812 */ /* 0x040fe400078efcff */
[----:B------:R-:W-:Y:S01]  /*0100*/  ISETP.GE.AND P0, PT, R0, 0x9, PT ;  /* 0x000000090000780c */ /* 0x000fe20003f06270 */
[C---:B------:R-:W-:Y:S01]  /*0110*/  IMAD R29, R5.reuse, 0x9, R0 ;  /* 0x00000009051d7824 */ /* 0x040fe200078e0200 */
[----:B------:R-:W-:Y:S01]  /*0120*/  LOP3.LUT R7, R5, 0x20, RZ, 0xfc, !PT ;  /* 0x0000002005077812 */ /* 0x000fe200078efcff */
[----:B------:R-:W-:Y:S01]  /*0130*/  IMAD.MOV.U32 R0, RZ, RZ, RZ ;  /* 0x000000ffff007224 */ /* 0x000fe200078e00ff */
[----:B------:R-:W-:Y:S01]  /*0140*/  ISETP.LT.AND P1, PT, R6, 0x10000, !P0 ;  /* 0x000100000600780c */ /* 0x000fe20004721270 */
[----:B------:R-:W-:Y:S01]  /*0150*/  VIADD R11, R29, 0x90 ;  /* 0x000000901d0b7836 */ /* 0x000fe20000000000 */
[----:B------:R-:W-:Y:S01]  /*0160*/  LOP3.LUT R8, R5, 0x30, RZ, 0xfc, !PT ;  /* 0x0000003005087812 */ /* 0x000fe200078efcff */
[----:B------:R-:W-:Y:S01]  /*0170*/  VIADD R17, R29, 0x120 ;  /* 0x000001201d117836 */ /* 0x000fe20000000000 */
[----:B------:R-:W-:Y:S01]  /*0180*/  ISETP.LT.AND P3, PT, R7, 0x10000, !P0 ;  /* 0x000100000700780c */ /* 0x000fe20004761270 */
[----:B----4-:R-:W-:Y:S01]  /*0190*/  IMAD.WIDE R10, R11, 0x4, R12 ;  /* 0x000000040b0a7825 */ /* 0x010fe200078e020c */
[----:B------:R-:W-:-:S02]  /*01a0*/  LOP3.LUT R6, R5, 0x40, RZ, 0xfc, !PT ;  /* 0x0000004005067812 */ /* 0x000fc400078efcff */
[----:B------:R-:W-:Y:S01]  /*01b0*/  ISETP.LT.AND P2, PT, R8, 0x10000, !P0 ;  /* 0x000100000800780c */ /* 0x000fe20004741270 */
[----:B------:R-:W-:Y:S01]  /*01c0*/  VIADD R19, R29, 0x1b0 ;  /* 0x000001b01d137836 */ /* 0x000fe20000000000 */
[----:B------:R-:W-:Y:S01]  /*01d0*/  LOP3.LUT R7, R5, 0x50, RZ, 0xfc, !PT ;  /* 0x0000005005077812 */ /* 0x000fe200078efcff */
[--C-:B------:R-:W-:Y:S01]  /*01e0*/  IMAD.WIDE R16, R17, 0x4, R12.reuse ;  /* 0x0000000411107825 */ /* 0x100fe200078e020c */
[----:B------:R-:W-:Y:S01]  /*01f0*/  LOP3.LUT R8, R5, 0x60, RZ, 0xfc, !PT ;  /* 0x0000006005087812 */ /* 0x000fe200078efcff */
[----:B------:R1:W2:Y:S01]  /*0200*/  @P1 LDG.E.EL R0, desc[UR6][R10.64] ;  /* 0x000000060a001981 */ /* 0x0002a2000c2e1900 */
[----:B------:R-:W-:Y:S01]  /*0210*/  ISETP.LT.AND P6, PT, R6, 0x10000, !P0 ;  /* 0x000100000600780c */ /* 0x000fe200047c1270 */
[----:B------:R-:W-:Y:S01]  /*0220*/  IMAD.MOV.U32 R6, RZ, RZ, RZ ;  /* 0x000000ffff067224 */ /* 0x000fe200078e00ff */
[----:B------:R-:W-:Y:S01]  /*0230*/  ISETP.LT.AND P5, PT, R7, 0x10000, !P0 ;  /* 0x000100000700780c */ /* 0x000fe200047a1270 */
[----:B------:R-:W-:Y:S01]  /*0240*/  VIADD R9, R29, 0x240 ;  /* 0x000002401d097836 */ /* 0x000fe20000000000 */
[----:B------:R-:W-:Y:S01]  /*0250*/  ISETP.LT.AND P4, PT, R8, 0x10000, !P0 ;  /* 0x000100000800780c */ /* 0x000fe20004781270 */
[----:B------:R-:W-:Y:S01]  /*0260*/  IMAD.WIDE R18, R19, 0x4, R12 ;  /* 0x0000000413127825 */ /* 0x000fe200078e020c */
[C---:B------:R-:W-:Y:S01]  /*0270*/  LOP3.LUT R7, R5.reuse, 0x70, RZ, 0xfc, !PT ;  /* 0x0000007005077812 */ /* 0x040fe200078efcff */
[----:B------:R3:W4:Y:S01]  /*0280*/  @P3 LDG.E.EL R6, desc[UR6][R16.64] ;  /* 0x0000000610063981 */ /* 0x000722000c2e1900 */
[----:B------:R-:W-:Y:S01]  /*0290*/  LOP3.LUT R8, R5, 0x80, RZ, 0xfc, !PT ;  /* 0x0000008005087812 */ /* 0x000fe200078efcff */
[----:B------:R-:W-:Y:S01]  /*02a0*/  VIADD R15, R29, 0x2d0 ;  /* 0x000002d01d0f7836 */ /* 0x000fe20000000000 */
[----:B------:R-:W-:-:S02]  /*02b0*/  ISETP.LT.AND P1, PT, R7, 0x10000, !P0 ;  /* 0x000100000700780c */ /* 0x000fc40004721270 */
[----:B------:R-:W-:Y:S02]  /*02c0*/  CS2R R22, SRZ ;  /* 0x0000000000167805 */ /* 0x000fe4000001ff00 */
[----:B------:R-:W-:Y:S01]  /*02d0*/  ISETP.LT.AND P3, PT, R8, 0x10000, !P0 ;  /* 0x000100000800780c */ /* 0x000fe20004761270 */
[--C-:B------:R-:W-:Y:S01]  /*02e0*/  IMAD.WIDE R8, R9, 0x4, R12.reuse ;  /* 0x0000000409087825 */ /* 0x100fe200078e020c */
[C---:B------:R-:W-:Y:S01]  /*02f0*/  LOP3.LUT R7, R5.reuse, 0x90, RZ, 0xfc, !PT ;  /* 0x0000009005077812 */ /* 0x040fe200078efcff */
[----:B------:R5:W4:Y:S01]  /*0300*/  @P2 LDG.E.EL R25, desc[UR6][R18.64] ;  /* 0x0000000612192981 */ /* 0x000b22000c2e1900 */
[----:B-1----:R-:W-:Y:S01]  /*0310*/  LOP3.LUT R10, R5, 0xa0, RZ, 0xfc, !PT ;  /* 0x000000a0050a7812 */ /* 0x002fe200078efcff */
[----:B------:R-:W-:Y:S01]  /*0320*/  IMAD.WIDE R14, R15, 0x4, R12 ;  /* 0x000000040f0e7825 */ /* 0x000fe200078e020c */
[----:B------:R-:W-:Y:S01]  /*0330*/  ISETP.LT.AND P2, PT, R7, 0x10000, !P0 ;  /* 0x000100000700780c */ /* 0x000fe20004741270 */
[----:B------:R-:W4:Y:S01]  /*0340*/  @P6 LDG.E.EL R24, desc[UR6][R8.64] ;  /* 0x0000000608186981 */ /* 0x000f22000c2e1900 */
[----:B------:R-:W-:Y:S01]  /*0350*/  LOP3.LUT R7, R5, 0xb0, RZ, 0xfc, !PT ;  /* 0x000000b005077812 */ /* 0x000fe200078efcff */
[----:B------:R-:W-:-:S02]  /*0360*/  VIADD R21, R29, 0x480 ;  /* 0x000004801d157836 */ /* 0x000fc40000000000 */
[C---:B---3--:R-:W-:Y:S02]  /*0370*/  VIADD R17, R29.reuse, 0x3f0 ;  /* 0x000003f01d117836 */ /* 0x048fe40000000000 */
[----:B-----5:R-:W-:Y:S01]  /*0380*/  VIADD R19, R29, 0x360 ;  /* 0x000003601d137836 */ /* 0x020fe20000000000 */
[----:B------:R-:W-:Y:S01]  /*0390*/  ISETP.LT.AND P6, PT, R10, 0x10000, !P0 ;  /* 0x000100000a00780c */ /* 0x000fe200047c1270 */
[----:B------:R1:W3:Y:S01]  /*03a0*/  @P5 LDG.E.EL R23, desc[UR6][R14.64] ;  /* 0x000000060e175981 */ /* 0x0002e2000c2e1900 */
[----:B------:R-:W-:Y:S01]  /*03b0*/  CS2R R10, SRZ ;  /* 0x00000000000a7805 */ /* 0x000fe2000001ff00 */
[--C-:B------:R-:W-:Y:S01]  /*03c0*/  IMAD.WIDE R18, R19, 0x4, R12.reuse ;  /* 0x0000000413127825 */ /* 0x100fe200078e020c */
[----:B------:R-:W-:Y:S02]  /*03d0*/  ISETP.LT.AND P5, PT, R7, 0x10000, !P0 ;  /* 0x000100000700780c */ /* 0x000fe400047a1270 */
[----:B------:R-:W-:Y:S01]  /*03e0*/  LOP3.LUT R7, R5, 0xc0, RZ, 0xfc, !PT ;  /* 0x000000c005077812 */ /* 0x000fe200078efcff */
[--C-:B------:R-:W-:Y:S01]  /*03f0*/  IMAD.WIDE R16, R17, 0x4, R12.reuse ;  /* 0x0000000411107825 */ /* 0x100fe200078e020c */
[----:B------:R-:W5:Y:S03]  /*0400*/  @P4 LDG.E.EL R22, desc[UR6][R18.64] ;  /* 0x0000000612164981 */ /* 0x000f66000c2e1900 */
[----:B-1----:R-:W-:Y:S01]  /*0410*/  IMAD.WIDE R14, R21, 0x4, R12 ;  /* 0x00000004150e7825 */ /* 0x002fe200078e020c */
[----:B------:R1:W5:Y:S03]  /*0420*/  @P1 LDG.E.EL R11, desc[UR6][R16.64] ;  /* 0x00000006100b1981 */ /* 0x000366000c2e1900 */
[----:B------:R-:W-:-:S02]  /*0430*/  VIADD R21, R29, 0x510 ;  /* 0x000005101d157836 */ /* 0x000fc40000000000 */
[----:B------:R-:W-:Y:S01]  /*0440*/  IMAD.MOV.U32 R9, RZ, RZ, RZ ;  /* 0x000000ffff097224 */ /* 0x000fe200078e00ff */
[----:B------:R-:W-:Y:S01]  /*0450*/  ISETP.LT.AND P4, PT, R7, 0x10000, !P0 ;  /* 0x000100000700780c */ /* 0x000fe20004781270 */
[----:B------:R-:W-:Y:S01]  /*0460*/  IMAD.WIDE R20, R21, 0x4, R12 ;  /* 0x0000000415147825 */ /* 0x000fe200078e020c */
[C---:B------:R-:W-:Y:S01]  /*0470*/  LOP3.LUT R7, R5.reuse, 0xd0, RZ, 0xfc, !PT ;  /* 0x000000d005077812 */ /* 0x040fe200078efcff */
[----:B------:R1:W5:Y:S01]  /*0480*/  @P3 LDG.E.EL R10, desc[UR6][R14.64] ;  /* 0x000000060e0a3981 */ /* 0x000362000c2e1900 */
[C---:B------:R-:W-:Y:S02]  /*0490*/  ISETP.LT.AND P1, PT, R5.reuse, 0x10000, !P0 ;  /* 0x000100000500780c */ /* 0x040fe40004721270 */
[C---:B------:R-:W-:Y:S01]  /*04a0*/  LOP3.LUT R8, R5.reuse, 0xe0, RZ, 0xfc, !PT ;  /* 0x000000e005087812 */ /* 0x040fe200078efcff */
[----:B------:R1:W5:Y:S01]  /*04b0*/  @P2 LDG.E.EL R9, desc[UR6][R20.64] ;  /* 0x0000000614092981 */ /* 0x000362000c2e1900 */
[----:B------:R-:W-:Y:S01]  /*04c0*/  LOP3.LUT R5, R5, 0xf0, RZ, 0xfc, !PT ;  /* 0x000000f005057812 */ /* 0x000fe200078efcff */
[----:B-1----:R-:W-:Y:S01]  /*04d0*/  VIADD R17, R29, 0x630 ;  /* 0x000006301d117836 */ /* 0x002fe20000000000 */
[----:B------:R-:W-:-:S02]  /*04e0*/  ISETP.LT.AND P3, PT, R7, 0x10000, !P0 ;  /* 0x000100000700780c */ /* 0x000fc40004761270 */
[----:B------:R-:W-:Y:S01]  /*04f0*/  ISETP.LT.AND P2, PT, R8, 0x10000, !P0 ;  /* 0x000100000800780c */ /* 0x000fe20004741270 */
[----:B------:R-:W-:Y:S01]  /*0500*/  VIADD R15, R29, 0x5a0 ;  /* 0x000005a01d0f7836 */ /* 0x000fe20000000000 */
[----:B------:R-:W-:Y:S01]  /*0510*/  ISETP.LT.AND P0, PT, R5, 0x10000, !P0 ;  /* 0x000100000500780c */ /* 0x000fe20004701270 */
[----:B------:R-:W-:Y:S02]  /*0520*/  IMAD.MOV.U32 R5, RZ, RZ, RZ ;  /* 0x000000ffff057224 */ /* 0x000fe400078e00ff */
[----:B------:R-:W-:-:S04]  /*0530*/  IMAD.WIDE R16, R17, 0x4, R12 ;  /* 0x0000000411107825 */ /* 0x000fc800078e020c */
[----:B------:R-:W-:Y:S01]  /*0540*/  IMAD.MOV.U32 R8, RZ, RZ, RZ ;  /* 0x000000ffff087224 */ /* 0x000fe200078e00ff */
[----:B------:R1:W5:Y:S01]  /*0550*/  @P5 LDG.E.EL R5, desc[UR6][R16.64] ;  /* 0x0000000610055981 */ /* 0x000362000c2e1900 */
[----:B------:R-:W-:-:S04]  /*0560*/  IMAD.WIDE R14, R15, 0x4, R12 ;  /* 0x000000040f0e7825 */ /* 0x000fc800078e020c */
[C---:B0-----:R-:W-:Y:S01]  /*0570*/  VIADD R19, R29.reuse, 0x6c0 ;  /* 0x000006c01d137836 */ /* 0x041fe20000000000 */
[----:B------:R0:W5:Y:S01]  /*0580*/  @P6 LDG.E.EL R8, desc[UR6][R14.64] ;  /* 0x000000060e086981 */ /* 0x000162000c2e1900 */
[C---:B------:R-:W-:Y:S02]  /*0590*/  VIADD R27, R29.reuse, 0x750 ;  /* 0x000007501d1b7836 */ /* 0x040fe40000000000 */
[C---:B------:R-:W-:Y:S02]  /*05a0*/  VIADD R21, R29.reuse, 0x7e0 ;  /* 0x000007e01d157836 */ /* 0x040fe40000000000 */
[----:B-1----:R-:W-:Y:S02]  /*05b0*/  VIADD R17, R29, 0x870 ;  /* 0x000008701d117836 */ /* 0x002fe40000000000 */
[----:B------:R-:W-:-:S04]  /*05c0*/  IMAD.WIDE R18, R19, 0x4, R12 ;  /* 0x0000000413127825 */ /* 0x000fc800078e020c */
[----:B------:R-:W-:-:S04]  /*05d0*/  IMAD.WIDE R26, R27, 0x4, R12 ;  /* 0x000000041b1a7825 */ /* 0x000fc800078e020c */
[----:B------:R-:W-:-:S04]  /*05e0*/  IMAD.WIDE R20, R21, 0x4, R12 ;  /* 0x0000000415147825 */ /* 0x000fc800078e020c */
[----:B0-----:R-:W-:-:S04]  /*05f0*/  IMAD.WIDE R14, R29, 0x4, R12 ;  /* 0x000000041d0e7825 */ /* 0x001fc800078e020c */
[----:B------:R-:W-:-:S04]  /*0600*/  IMAD.WIDE R12, R17, 0x4, R12 ;  /* 0x00000004110c7825 */ /* 0x000fc800078e020c */
[----:B------:R-:W-:Y:S02]  /*0610*/  IMAD.MOV.U32 R7, RZ, RZ, RZ ;  /* 0x000000ffff077224 */ /* 0x000fe400078e00ff */
[----:B------:R-:W-:Y:S02]  /*0620*/  IMAD.MOV.U32 R28, RZ, RZ, RZ ;  /* 0x000000ffff1c7224 */ /* 0x000fe400078e00ff */
[----:B------:R-:W-:Y:S02]  /*0630*/  IMAD.MOV.U32 R16, RZ, RZ, RZ ;  /* 0x000000ffff107224 */ /* 0x000fe400078e00ff */
[----:B------:R-:W-:Y:S01]  /*0640*/  IMAD.MOV.U32 R29, RZ, RZ, RZ ;  /* 0x000000ffff1d7224 */ /* 0x000fe200078e00ff */
[----:B------:R0:W5:Y:S01]  /*0650*/  @P4 LDG.E.EL R7, desc[UR6][R18.64] ;  /* 0x0000000612074981 */ /* 0x000162000c2e1900 */
[----:B------:R-:W-:-:S03]  /*0660*/  IMAD.MOV.U32 R17, RZ, RZ, RZ ;  /* 0x000000ffff117224 */ /* 0x000fc600078e00ff */
[----:B------:R-:W5:Y:S04]  /*0670*/  @P3 LDG.E.EL R28, desc[UR6][R26.64] ;  /* 0x000000061a1c3981 */ /* 0x000f68000c2e1900 */
[----:B------:R-:W5:Y:S04]  /*0680*/  @P2 LDG.E.EL R16, desc[UR6][R20.64] ;  /* 0x0000000614102981 */ /* 0x000f68000c2e1900 */
[----:B------:R-:W5:Y:S04]  /*0690*/  @P1 LDG.E.EL R29, desc[UR6][R14.64] ;  /* 0x000000060e1d1981 */ /* 0x000f68000c2e1900 */
[----:B------:R1:W5:Y:S01]  /*06a0*/  @P0 LDG.E.EL R17, desc[UR6][R12.64] ;  /* 0x000000060c110981 */ /* 0x000362000c2e1900 */
[----:B0-----:R-:W0:Y:S01]  /*06b0*/  S2R R18, SR_TID.X ;  /* 0x0000000000127919 */ /* 0x001e220000002100 */
[----:B------:R-:W0:Y:S01]  /*06c0*/  S2UR UR5, SR_CgaCtaId ;  /* 0x00000000000579c3 */ /* 0x000e220000008800 */
[----:B------:R-:W-:Y:S01]  /*06d0*/  UMOV UR4, 0x400 ;  /* 0x0000040000047882 */ /* 0x000fe20000000000 */
[----:B-1----:R-:W-:Y:S01]  /*06e0*/  IMAD.SHL.U32 R12, R3, 0x4, RZ ;  /* 0x00000004030c7824 */ /* 0x002fe200078e00ff */
[----:B0-----:R-:W-:Y:S01]  /*06f0*/  UPRMT UR4, UR5, 0x654, UR4 ;  /* 0x0000065405047896 */ /* 0x001fe20008000004 */
[----:B------:R-:W-:Y:S01]  /*0700*/  IMAD.SHL.U32 R19, R18, 0x100, RZ ;  /* 0x0000010012137824 */ /* 0x000fe200078e00ff */
[----:B------:R-:W-:-:S04]  /*0710*/  SHF.R.U32.HI R26, RZ, 0x4, R18 ;  /* 0x00000004ff1a7819 */ /* 0x000fc80000011612 */
[----:B------:R-:W-:Y:S02]  /*0720*/  SGXT.U32 R20, R26, 0x4 ;  /* 0x000000041a14781a */ /* 0x000fe40000000000 */
[----:B------:R-:W-:-:S04]  /*0730*/  LOP3.LUT R19, R19, 0xf00, RZ, 0xc0, !PT ;  /* 0x00000f0013137812 */ /* 0x000fc800078ec0ff */
[C---:B------:R-:W-:Y:S02]  /*0740*/  LOP3.LUT R20, R19.reuse, R20, RZ, 0xfc, !PT ;  /* 0x0000001413147212 */ /* 0x040fe400078efcff */
[----:B------:R-:W-:-:S05]  /*0750*/  LEA.HI R19, R19, UR4, RZ, 0x1c ;  /* 0x0000000413137c11 */ /* 0x000fca000f8fe0ff */
[----:B------:R-:W-:Y:S01]  /*0760*/  IMAD R20, R20, 0x4, R19 ;  /* 0x0000000414147824 */ /* 0x000fe200078e0213 */
[----:B------:R-:W-:Y:S02]  /*0770*/  LOP3.LUT R13, R12, 0xfc, RZ, 0xc0, !PT ;  /* 0x000000fc0c0d7812 */ /* 0x000fe400078ec0ff */
[----:B------:R-:W-:-:S04]  /*0780*/  SHF.R.U32.HI R12, RZ, 0x2, R18 ;  /* 0x00000002ff0c7819 */ /* 0x000fc80000011612 */
[----:B------:R-:W-:Y:S02]  /*0790*/  LOP3.LUT R12, R12, 0x30, RZ, 0xc0, !PT ;  /* 0x000000300c0c7812 */ /* 0x000fe400078ec0ff */
[----:B------:R-:W-:Y:S02]  /*07a0*/  PRMT R4, R13, 0x6540, R4 ;  /* 0x000065400d047816 */ /* 0x000fe40000000004 */
[----:B------:R-:W-:-:S04]  /*07b0*/  SHF.R.U32.HI R3, RZ, 0x6, R3 ;  /* 0x00000006ff037819 */ /* 0x000fc80000011603 */
[----:B------:R-:W-:Y:S02]  /*07c0*/  SGXT.U32 R3, R3, 0x2 ;  /* 0x000000020303781a */ /* 0x000fe40000000000 */
[----:B------:R-:W-:-:S04]  /*07d0*/  ISETP.GE.AND P0, PT, R4, 0x10000, PT ;  /* 0x000100000400780c */ /* 0x000fc80003f06270 */
[----:B------:R-:W-:Y:S01]  /*07e0*/  ISETP.LT.AND P3, PT, R2, RZ, !P0 ;  /* 0x000000ff0200720c */ /* 0x000fe20004761270 */
[----:B--2---:R0:W-:Y:S04]  /*07f0*/  STS [R20+0x40], R0 ;  /* 0x0000400014007388 */ /* 0x0041e80000000800 */
[----:B----4-:R-:W-:Y:S04]  /*0800*/  STS [R20+0x80], R6 ;  /* 0x0000800614007388 */ /* 0x010fe80000000800 */
[----:B------:R-:W-:Y:S04]  /*0810*/  STS [R20+0xc0], R25 ;  /* 0x0000c01914007388 */ /* 0x000fe80000000800 */
[----:B------:R-:W-:Y:S04]  /*0820*/  STS [R20+0x100], R24 ;  /* 0x0001001814007388 */ /* 0x000fe80000000800 */
[----:B---3--:R-:W-:Y:S04]  /*0830*/  STS [R20+0x140], R23 ;  /* 0x0001401714007388 */ /* 0x008fe80000000800 */
[----:B-----5:R1:W-:Y:S04]  /*0840*/  STS [R20+0x180], R22 ;  /* 0x0001801614007388 */ /* 0x0203e80000000800 */
[----:B------:R2:W-:Y:S04]  /*0850*/  STS [R20+0x1c0], R11 ;  /* 0x0001c00b14007388 */ /* 0x0005e80000000800 */
[----:B------:R-:W-:Y:S04]  /*0860*/  STS [R20+0x200], R10 ;  /* 0x0002000a14007388 */ /* 0x000fe80000000800 */
[----:B------:R-:W-:Y:S01]  /*0870*/  STS [R20+0x240], R9 ;  /* 0x0002400914007388 */ /* 0x000fe20000000800 */
[----:B0-----:R-:W-:Y:S01]  /*0880*/  IMAD.SHL.U32 R0, R18, 0x4, RZ ;  /* 0x0000000412007824 */ /* 0x001fe200078e00ff */
[----:B-1----:R-:W0:Y:S02]  /*0890*/  LDC.64 R22, c[0x0][0x218] ;  /* 0x00008600ff167b82 */ /* 0x002e240000000a00 */
[----:B------:R1:W-:Y:S04]  /*08a0*/  STS [R20+0x2c0], R5 ;  /* 0x0002c00514007388 */ /* 0x0003e80000000800 */
[----:B------:R-:W-:Y:S01]  /*08b0*/  STS [R20+0x280], R8 ;  /* 0x0002800814007388 */ /* 0x000fe20000000800 */
[----:B------:R-:W-:Y:S01]  /*08c0*/  LOP3.LUT R0, R0, 0x3fc, RZ, 0xc0, !PT ;  /* 0x000003fc00007812 */ /* 0x000fe200078ec0ff */
[----:B--2---:R-:W-:-:S03]  /*08d0*/  VIADD R11, R12, UR4 ;  /* 0x000000040c0b7c36 */ /* 0x004fc60008000000 */
[C---:B-1----:R-:W-:Y:S01]  /*08e0*/  LOP3.LUT R5, R0.reuse, 0x400, RZ, 0xfc, !PT ;  /* 0x0000040000057812 */ /* 0x042fe200078efcff */
[----:B------:R-:W-:-:S03]  /*08f0*/  IMAD R11, R0, 0x4, R11 ;  /* 0x00000004000b7824 */ /* 0x000fc600078e020b */
[----:B------:R-:W-:Y:S01]  /*0900*/  SHF.R.U32.HI R6, RZ, 0x4, R5 ;  /* 0x00000004ff067819 */ /* 0x000fe20000011605 */
[----:B------:R1:W-:Y:S04]  /*0910*/  STS [R20+0x300], R7 ;  /* 0x0003000714007388 */ /* 0x0003e80000000800 */
[----:B------:R-:W-:Y:S04]  /*0920*/  STS [R20+0x340], R28 ;  /* 0x0003401c14007388 */ /* 0x000fe80000000800 */
[----:B------:R-:W-:Y:S04]  /*0930*/  STS [R20+0x380], R16 ;  /* 0x0003801014007388 */ /* 0x000fe80000000800 */
[----:B------:R-:W-:Y:S04]  /*0940*/  STS [R20], R29 ;  /* 0x0000001d14007388 */ /* 0x000fe80000000800 */
[----:B------:R0:W-:Y:S01]  /*0950*/  STS [R20+0x3c0], R17 ;  /* 0x0003c01114007388 */ /* 0x0001e20000000800 */
[----:B------:R-:W-:Y:S01]  /*0960*/  BAR.SYNC.DEFER_BLOCKING 0x0 ;  /* 0x0000000000007b1d */ /* 0x000fe20000010000 */
[----:B-1----:R-:W-:-:S02]  /*0970*/  LOP3.LUT R7, R0, 0x800, RZ, 0xfc, !PT ;  /* 0x0000080000077812 */ /* 0x002fc400078efcff */
[----:B------:R-:W-:Y:S02]  /*0980*/  LOP3.LUT R8, R0, 0xc00, RZ, 0xfc, !PT ;  /* 0x00000c0000087812 */ /* 0x000fe400078efcff */
[----:B------:R-:W-:Y:S02]  /*0990*/  LOP3.LUT R6, R6, 0x70, RZ, 0xc0, !PT ;  /* 0x0000007006067812 */ /* 0x000fe400078ec0ff */
[----:B------:R-:W-:Y:S02]  /*09a0*/  SHF.R.S32.HI R5, RZ, 0x1f, R4 ;  /* 0x0000001fff057819 */ /* 0x000fe40000011404 */
[----:B------:R-:W-:Y:S02]  /*09b0*/  SHF.R.U32.HI R7, RZ, 0x4, R7 ;  /* 0x00000004ff077819 */ /* 0x000fe40000011607 */
[----:B------:R-:W-:Y:S01]  /*09c0*/  SHF.R.U32.HI R8, RZ, 0x4, R8 ;  /* 0x00000004ff087819 */ /* 0x000fe20000011608 */
[----:B------:R-:W-:Y:S01]  /*09d0*/  VIADD R9, R6, UR4 ;  /* 0x0000000406097c36 */ /* 0x000fe20008000000 */
[----:B------:R-:W-:-:S02]  /*09e0*/  LEA.HI R5, R5, R4, RZ, 0x8 ;  /* 0x0000000405057211 */ /* 0x000fc400078f40ff */
[----:B------:R-:W-:Y:S01]  /*09f0*/  LOP3.LUT R6, R7, 0xb0, RZ, 0xc0, !PT ;  /* 0x000000b007067812 */ /* 0x000fe200078ec0ff */
[----:B------:R-:W1:Y:S01]  /*0a00*/  LDS.128 R16, [R11] ;  /* 0x000000000b107984 */ /* 0x000e620000000c00 */
[----:B------:R-:W-:Y:S01]  /*0a10*/  LOP3.LUT R8, R8, 0xf0, RZ, 0xc0, !PT ;  /* 0x000000f008087812 */ /* 0x000fe200078ec0ff */
[----:B------:R-:W-:Y:S01]  /*0a20*/  IMAD R12, R0, 0x4, R9 ;  /* 0x00000004000c7824 */ /* 0x000fe200078e0209 */
[----:B------:R-:W-:Y:S02]  /*0a30*/  LOP3.LUT R7, R5, 0xffffff00, RZ, 0xc0, !PT ;  /* 0xffffff0005077812 */ /* 0x000fe400078ec0ff */
[----:B------:R-:W-:Y:S01]  /*0a40*/  SHF.R.S32.HI R24, RZ, 0x8, R5 ;  /* 0x00000008ff187819 */ /* 0x000fe20000011405 */
[----:B------:R-:W-:Y:S02]  /*0a50*/  VIADD R5, R6, UR4 ;  /* 0x0000000406057c36 */ /* 0x000fe40008000000 */
[----:B------:R-:W-:Y:S01]  /*0a60*/  VIADD R9, R8, UR4 ;  /* 0x0000000408097c36 */ /* 0x000fe20008000000 */
[----:B------:R-:W2:Y:S01]  /*0a70*/  LDS.128 R12, [R12+0x1000] ;  /* 0x001000000c0c7984 */ /* 0x000ea20000000c00 */
[----:B------:R-:W-:-:S02]  /*0a80*/  IMAD R8, R0, 0x4, R5 ;  /* 0x0000000400087824 */ /* 0x000fc400078e0205 */
[----:B------:R-:W-:Y:S02]  /*0a90*/  IMAD.IADD R7, R4, 0x1, -R7 ;  /* 0x0000000104077824 */ /* 0x000fe400078e0a07 */
[----:B------:R-:W-:Y:S01]  /*0aa0*/  IMAD R5, R0, 0x4, R9 ;  /* 0x0000000400057824 */ /* 0x000fe200078e0209 */
[----:B------:R-:W-:Y:S01]  /*0ab0*/  LOP3.LUT R25, R2, R3, RZ, 0xfc, !PT ;  /* 0x0000000302197212 */ /* 0x000fe200078efcff */
[----:B------:R-:W-:Y:S01]  /*0ac0*/  IMAD R24, R24, 0x900, R7 ;  /* 0x0000090018187824 */ /* 0x000fe200078e0207 */
[----:B------:R-:W3:Y:S04]  /*0ad0*/  LDS.128 R8, [R8+0x2000] ;  /* 0x0020000008087984 */ /* 0x000ee80000000c00 */
[----:B------:R-:W4:Y:S01]  /*0ae0*/  LDS.128 R4, [R5+0x3000] ;  /* 0x0030000005047984 */ /* 0x000f220000000c00 */
[C---:B------:R-:W-:Y:S01]  /*0af0*/  ISETP.LT.AND P1, PT, R25.reuse, 0x9, !P0 ;  /* 0x000000091900780c */ /* 0x040fe20004721270 */
[----:B------:R-:W-:-:S04]  /*0b00*/  IMAD R3, R25, 0x100, R24 ;  /* 0x0000010019037824 */ /* 0x000fc800078e0218 */
[----:B0-----:R-:W-:Y:S01]  /*0b10*/  IMAD.WIDE R20, R3, 0x4, R22 ;  /* 0x0000000403147825 */ /* 0x001fe200078e0216 */
[C---:B------:R-:W-:Y:S02]  /*0b20*/  LOP3.LUT R27, R25.reuse, 0x4, RZ, 0xfc, !PT ;  /* 0x00000004191b7812 */ /* 0x040fe400078efcff */
[----:B------:R-:W-:-:S05]  /*0b30*/  LOP3.LUT R25, R25, 0x8, RZ, 0xfc, !PT ;  /* 0x0000000819197812 */ /* 0x000fca00078efcff */
[----:B-1----:R0:W-:Y:S01]  /*0b40*/  @P1 STG.E.128 desc[UR6][R20.64], R16 ;  /* 0x0000001014001986 */ /* 0x0021e2000c101d06 */
[----:B------:R-:W-:Y:S02]  /*0b50*/  ISETP.LT.AND P2, PT, R27, 0x9, !P0 ;  /* 0x000000091b00780c */ /* 0x000fe40004741270 */
[----:B------:R-:W-:Y:S01]  /*0b60*/  ISETP.LT.AND P0, PT, R25, 0x9, !P0 ;  /* 0x000000091900780c */ /* 0x000fe20004701270 */
[--C-:B------:R-:W-:Y:S01]  /*0b70*/  IMAD R0, R27, 0x100, R24.reuse ;  /* 0x000001001b007824 */ /* 0x100fe200078e0218 */
[----:B0-----:R-:W0:Y:S01]  /*0b80*/  LDC.64 R20, c[0x0][0x220] ;  /* 0x00008800ff147b82 */ /* 0x001e220000000a00 */
[----:B------:R-:W-:Y:S02]  /*0b90*/  IMAD R2, R25, 0x100, R24 ;  /* 0x0000010019027824 */ /* 0x000fe400078e0218 */
[----:B------:R-:W-:Y:S02]  /*0ba0*/  VIADD R27, R3, 0xc00 ;  /* 0x00000c00031b7836 */ /* 0x000fe40000000000 */
[----:B------:R-:W-:-:S04]  /*0bb0*/  IMAD.WIDE R28, R0, 0x4, R22 ;  /* 0x00000004001c7825 */ /* 0x000fc800078e0216 */
[--C-:B------:R-:W-:Y:S01]  /*0bc0*/  IMAD.WIDE R24, R2, 0x4, R22.reuse ;  /* 0x0000000402187825 */ /* 0x100fe200078e0216 */
[----:B--2---:R-:W-:Y:S03]  /*0bd0*/  @P2 STG.E.128 desc[UR6][R28.64], R12 ;  /* 0x0000000c1c002986 */ /* 0x004fe6000c101d06 */
[----:B------:R-:W-:Y:S01]  /*0be0*/  IMAD.WIDE R22, R27, 0x4, R22 ;  /* 0x000000041b167825 */ /* 0x000fe200078e0216 */
[----:B---3--:R0:W-:Y:S04]  /*0bf0*/  @P0 STG.E.128 desc[UR6][R24.64], R8 ;  /* 0x0000000818000986 */ /* 0x0081e8000c101d06 */
[----:B----4-:R1:W-:Y:S01]  /*0c00*/  @P3 STG.E.128 desc[UR6][R22.64], R4 ;  /* 0x0000000416003986 */ /* 0x0103e2000c101d06 */
[----:B0-----:R-:W-:-:S04]  /*0c10*/  IMAD.WIDE R24, R0, 0x4, R20 ;  /* 0x0000000400187825 */ /* 0x001fc800078e0214 */
[----:B-1----:R-:W-:-:S04]  /*0c20*/  IMAD.WIDE R22, R3, 0x4, R20 ;  /* 0x0000000403167825 */ /* 0x002fc800078e0214 */
[--C-:B------:R-:W-:Y:S01]  /*0c30*/  IMAD.WIDE R2, R2, 0x4, R20.reuse ;  /* 0x0000000402027825 */ /* 0x100fe200078e0214 */
[----:B------:R0:W-:Y:S04]  /*0c40*/  @P1 STG.E.128 desc[UR6][R22.64], R16 ;  /* 0x0000001016001986 */ /* 0x0001e8000c101d06 */
[----:B------:R0:W-:Y:S01]  /*0c50*/  @P2 STG.E.128 desc[UR6][R24.64], R12 ;  /* 0x0000000c18002986 */ /* 0x0001e2000c101d06 */
[----:B------:R-:W-:-:S03]  /*0c60*/  IMAD.WIDE R20, R27, 0x4, R20 ;  /* 0x000000041b147825 */ /* 0x000fc600078e0214 */
[----:B------:R0:W-:Y:S02]  /*0c70*/  @P0 STG.E.128 desc[UR6][R2.64], R8 ;  /* 0x0000000802000986 */ /* 0x0001e4000c101d06 */
[----:B0-----:R-:W-:Y:S05]  /*0c80*/  @!P3 EXIT ;  /* 0x000000000000b94d */ /* 0x001fea0003800000 */
[----:B------:R-:W-:Y:S01]  /*0c90*/  STG.E.128 desc[UR6][R20.64], R4 ;  /* 0x0000000414007986 */ /* 0x000fe2000c101d06 */
[----:B------:R-:W-:Y:S05]  /*0ca0*/  EXIT ;  /* 0x000000000000794d */ /* 0x000fea0003800000 */
.L_x_0:
[----:B------:R-:W-:-:S00]  /*0cb0*/  BRA `(.L_x_0) ;  /* 0xfffffffc00fc7947 */ /* 0x000fc0000383ffff */
[----:B------:R-:W-:-:S00]  /*0cc0*/  NOP ;  /* 0x0000000000007918 */ /* 0x000fc00000000000 */
        /* <DEDUP_REMOVED lines=11> */
.L_x_1:


//--------------------- .nv.shared.triton_poi_fused_convolution_16 --------------------------
	.section	.nv.shared.triton_poi_fused_convolution_16,"aw",@nobits
	.sectionflags	@""
	.align	16
	.zero		1024


//--------------------- .nv.constant0.triton_poi_fused_convolution_16 --------------------------
	.section	.nv.constant0.triton_poi_fused_convolution_16,"a",@progbits
	.sectionflags	@""
	.align	4
.nv.constant0.triton_poi_fused_convolution_16:
	.zero		560
